	.headerflags	@"EF_CUDA_TEXMODE_UNIFIED EF_CUDA_64BIT_ADDRESS EF_CUDA_ACCELERATORS EF_CUDA_SM90 EF_CUDA_VIRTUAL_SM(EF_CUDA_SM90)"
	.elftype	@"ET_EXEC"


//--------------------- .nv.info                  --------------------------
	.section	.nv.info,"",@"SHT_CUDA_INFO"
	.align	4


	//----- nvinfo : EIATTR_REGCOUNT
	.align		4
        /*0000*/ 	.byte	0x04, 0x2f
        /*0002*/ 	.short	(.L_1 - .L_0)
	.align		4
.L_0:
        /*0004*/ 	.word	index@(triton_poi_fused_convolution_relu_16)
        /*0008*/ 	.word	0x00000012


	//----- nvinfo : EIATTR_MIN_STACK_SIZE
	.align		4
.L_1:
        /*000c*/ 	.byte	0x04, 0x12
        /*000e*/ 	.short	(.L_3 - .L_2)
	.align		4
.L_2:
        /*0010*/ 	.word	index@(triton_poi_fused_convolution_relu_16)
        /*0014*/ 	.word	0x00000000


	//----- nvinfo : EIATTR_FRAME_SIZE
	.align		4
.L_3:
        /*0018*/ 	.byte	0x04, 0x11
        /*001a*/ 	.short	(.L_5 - .L_4)
	.align		4
.L_4:
        /*001c*/ 	.word	index@(triton_poi_fused_convolution_relu_16)
        /*0020*/ 	.word	0x00000000


	//----- nvinfo : EIATTR_MIN_STACK_SIZE
	.align		4
.L_5:
        /*0024*/ 	.byte	0x04, 0x12
        /*0026*/ 	.short	(.L_7 - .L_6)
	.align		4
.L_6:
        /*0028*/ 	.word	index@(triton_poi_fused_convolution_relu_16)
        /*002c*/ 	.word	0x00000000
.L_7:


//--------------------- .nv.info.triton_poi_fused_convolution_relu_16 --------------------------
	.section	.nv.info.triton_poi_fused_convolution_relu_16,"",@"SHT_CUDA_INFO"
	.sectionflags	@""
	.align	4


	//----- nvinfo : EIATTR_CUDA_API_VERSION
	.align		4
        /*0000*/ 	.byte	0x04, 0x37
        /*0002*/ 	.short	(.L_9 - .L_8)
.L_8:
        /*0004*/ 	.word	0x0000007c


	//----- nvinfo : EIATTR_KPARAM_INFO
	.align		4
.L_9:
        /*0008*/ 	.byte	0x04, 0x17
        /*000a*/ 	.short	(.L_11 - .L_10)
.L_10:
        /*000c*/ 	.word	0x00000000
        /*0010*/ 	.short	0x0002
        /*0012*/ 	.short	0x0010
        /*0014*/ 	.byte	0x00, 0xf0, 0x11, 0x00


	//----- nvinfo : EIATTR_KPARAM_INFO
	.align		4
.L_11:
        /*0018*/ 	.byte	0x04, 0x17
        /*001a*/ 	.short	(.L_13 - .L_12)
.L_12:
        /*001c*/ 	.word	0x00000000
        /*0020*/ 	.short	0x0001
        /*0022*/ 	.short	0x0008
        /*0024*/ 	.byte	0x00, 0xf4, 0x21, 0x00


	//----- nvinfo : EIATTR_KPARAM_INFO
	.align		4
.L_13:
        /*0028*/ 	.byte	0x04, 0x17
        /*002a*/ 	.short	(.L_15 - .L_14)
.L_14:
        /*002c*/ 	.word	0x00000000
        /*0030*/ 	.short	0x0000
        /*0032*/ 	.short	0x0000
        /*0034*/ 	.byte	0x00, 0xf4, 0x21, 0x00


	//----- nvinfo : EIATTR_SPARSE_MMA_MASK
	.align		4
.L_15:
        /*0038*/ 	.byte	0x03, 0x50
        /*003a*/ 	.short	0x0000


	//----- nvinfo : EIATTR_MAXREG_COUNT
	.align		4
        /*003c*/ 	.byte	0x03, 0x1b
        /*003e*/ 	.short	0x00ff


	//----- nvinfo : EIATTR_EXIT_INSTR_OFFSETS
	.align		4
        /*0040*/ 	.byte	0x04, 0x1c
        /*0042*/ 	.short	(.L_17 - .L_16)


	//   ....[0]....
.L_16:
        /*0044*/ 	.word	0x00000360


	//----- nvinfo : EIATTR_REQNTID
	.align		4
.L_17:
        /*0048*/ 	.byte	0x04, 0x10
        /*004a*/ 	.short	(.L_19 - .L_18)
.L_18:
        /*004c*/ 	.word	0x00000080
        /*0050*/ 	.word	0x00000001
        /*0054*/ 	.word	0x00000001


	//----- nvinfo : EIATTR_CBANK_PARAM_SIZE
	.align		4
.L_19:
        /*0058*/ 	.byte	0x03, 0x19
        /*005a*/ 	.short	0x0014


	//----- nvinfo : EIATTR_PARAM_CBANK
	.align		4
        /*005c*/ 	.byte	0x04, 0x0a
        /*005e*/ 	.short	(.L_21 - .L_20)
	.align		4
.L_20:
        /*0060*/ 	.word	index@(.nv.constant0.triton_poi_fused_convolution_relu_16)
        /*0064*/ 	.short	0x0210
        /*0066*/ 	.short	0x0014


	//----- nvinfo : EIATTR_SW_WAR
	.align		4
.L_21:
        /*0068*/ 	.byte	0x04, 0x36
        /*006a*/ 	.short	(.L_23 - .L_22)
.L_22:
        /*006c*/ 	.word	0x00000008
.L_23:


//--------------------- .nv.callgraph             --------------------------
	.section	.nv.callgraph,"",@"SHT_CUDA_CALLGRAPH"
	.align	4
	.sectionentsize	8
	.align		4
        /*0000*/ 	.word	0x00000000
	.align		4
        /*0004*/ 	.word	0xffffffff
	.align		4
        /*0008*/ 	.word	0x00000000
	.align		4
        /*000c*/ 	.word	0xfffffffe
	.align		4
        /*0010*/ 	.word	0x00000000
	.align		4
        /*0014*/ 	.word	0xfffffffd
	.align		4
        /*0018*/ 	.word	0x00000000
	.align		4
        /*001c*/ 	.word	0xfffffffc


//--------------------- .text.triton_poi_fused_convolution_relu_16 --------------------------
	.section	.text.triton_poi_fused_convolution_relu_16,"ax",@progbits
	.align	128
        .global         triton_poi_fused_convolution_relu_16
        .type           triton_poi_fused_convolution_relu_16,@function
        .size           triton_poi_fused_convolution_relu_16,(.L_x_1 - triton_poi_fused_convolution_relu_16)
        .other          triton_poi_fused_convolution_relu_16,@"STO_CUDA_ENTRY STV_DEFAULT"
triton_poi_fused_convolution_relu_16:
.text.triton_poi_fused_convolution_relu_16:
[----:B------:R-:W-:Y:S01]  /*0000*/  LDC R1, c[0x0][0x28] ;  /* 0x00000a00ff017b82 */ /* 0x000fe20000000800 */
[----:B------:R-:W1:Y:S07]  /*0010*/  S2R R0, SR_TID.X ;  /* 0x0000000000007919 */ /* 0x000e6e0000002100 */
[----:B------:R-:W2:Y:S01]  /*0020*/  LDC.64 R2, c[0x0][0x218] ;  /* 0x00008600ff027b82 */ /* 0x000ea20000000a00 */
[----:B------:R-:W-:Y:S01]  /*0030*/  ULDC.64 UR4, c[0x0][0x208] ;  /* 0x0000820000047ab9 */ /* 0x000fe20000000a00 */
[----:B------:R-:W3:Y:S06]  /*0040*/  S2R R5, SR_CTAID.X ;  /* 0x0000000000057919 */ /* 0x000eec0000002500 */
[----:B------:R-:W4:Y:S01]  /*0050*/  LDC.64 R8, c[0x0][0x210] ;  /* 0x00008400ff087b82 */ /* 0x000f220000000a00 */
[----:B-1----:R-:W-:Y:S01]  /*0060*/  IMAD.SHL.U32 R0, R0, 0x4, RZ ;  /* 0x0000000400007824 */ /* 0x002fe200078e00ff */
[----:B---3--:R-:W-:-:S04]  /*0070*/  SHF.R.S32.HI R4, RZ, 0x15, R5 ;  /* 0x00000015ff047819 */ /* 0x008fc80000011405 */
[----:B------:R-:W-:Y:S02]  /*0080*/  LOP3.LUT R0, R0, 0x1fc, RZ, 0xc0, !PT ;  /* 0x000001fc00007812 */ /* 0x000fe400078ec0ff */
[----:B------:R-:W-:-:S03]  /*0090*/  SGXT R4, R4, 0x1 ;  /* 0x000000010404781a */ /* 0x000fc60000000200 */
[----:B------:R-:W-:-:S04]  /*00a0*/  IMAD R5, R5, 0x400, R0 ;  /* 0x0000040005057824 */ /* 0x000fc800078e0200 */
[----:B----4-:R-:W-:Y:S01]  /*00b0*/  IMAD.WIDE R8, R5, 0x4, R8 ;  /* 0x0000000405087825 */ /* 0x010fe200078e0208 */
[----:B------:R-:W-:-:S04]  /*00c0*/  LEA.HI R4, R4, R5, RZ, 0xc ;  /* 0x0000000504047211 */ /* 0x000fc800078f60ff */
[----:B------:R-:W-:Y:S01]  /*00d0*/  SHF.R.S32.HI R0, RZ, 0xc, R4 ;  /* 0x0000000cff007819 */ /* 0x000fe20000011404 */
[----:B------:R-:W-:-:S03]  /*00e0*/  VIADD R4, R4, 0x200 ;  /* 0x0000020004047836 */ /* 0x000fc60000000000 */
[----:B------:R-:W-:Y:S02]  /*00f0*/  LEA.HI R6, R0, R0, RZ, 0x5 ;  /* 0x0000000000067211 */ /* 0x000fe400078f28ff */
[----:B------:R-:W-:Y:S02]  /*0100*/  SHF.R.S32.HI R4, RZ, 0xc, R4 ;  /* 0x0000000cff047819 */ /* 0x000fe40000011404 */
[----:B------:R-:W-:Y:S02]  /*0110*/  LOP3.LUT R7, R6, 0xffffffe0, RZ, 0xc0, !PT ;  /* 0xffffffe006077812 */ /* 0x000fe400078ec0ff */
[----:B------:R-:W-:-:S03]  /*0120*/  LEA.HI R6, R4, R4, RZ, 0x5 ;  /* 0x0000000404067211 */ /* 0x000fc600078f28ff */
[----:B------:R-:W-:Y:S01]  /*0130*/  IMAD.IADD R7, R0, 0x1, -R7 ;  /* 0x0000000100077824 */ /* 0x000fe200078e0a07 */
[----:B------:R-:W-:-:S03]  /*0140*/  LOP3.LUT R13, R6, 0xffffffe0, RZ, 0xc0, !PT ;  /* 0xffffffe0060d7812 */ /* 0x000fc600078ec0ff */
[----:B--2---:R-:W-:-:S04]  /*0150*/  IMAD.WIDE R10, R7, 0x4, R2 ;  /* 0x00000004070a7825 */ /* 0x004fc800078e0202 */
[----:B------:R-:W-:Y:S02]  /*0160*/  IMAD.IADD R13, R4, 0x1, -R13 ;  /* 0x00000001040d7824 */ /* 0x000fe400078e0a0d */
[----:B------:R-:W2:Y:S02]  /*0170*/  LDG.E.128 R4, desc[UR4][R8.64] ;  /* 0x0000000408047981 */ /* 0x000ea4000c1e1d00 */
[----:B------:R-:W-:Y:S02]  /*0180*/  IMAD.WIDE R2, R13, 0x4, R2 ;  /* 0x000000040d027825 */ /* 0x000fe400078e0202 */
[----:B------:R-:W2:Y:S04]  /*0190*/  LDG.E.EL R10, desc[UR4][R10.64] ;  /* 0x000000040a0a7981 */ /* 0x000ea8000c2e1900 */
[----:B------:R-:W3:Y:S04]  /*01a0*/  LDG.E.EL R2, desc[UR4][R2.64] ;  /* 0x0000000402027981 */ /* 0x000ee8000c2e1900 */
[----:B------:R-:W3:Y:S01]  /*01b0*/  LDG.E.128 R12, desc[UR4][R8.64+0x800] ;  /* 0x00080004080c7981 */ /* 0x000ee2000c1e1d00 */
[CC--:B--2---:R-:W-:Y:S01]  /*01c0*/  FSETP.GEU.AND P6, PT, R5.reuse, -R10.reuse, PT ;  /* 0x8000000a0500720b */ /* 0x0c4fe20003fce000 */
[--C-:B------:R-:W-:Y:S01]  /*01d0*/  FADD R5, R5, R10.reuse ;  /* 0x0000000a05057221 */ /* 0x100fe20000000000 */
[CC--:B------:R-:W-:Y:S01]  /*01e0*/  FSETP.GEU.AND P0, PT, R6.reuse, -R10.reuse, PT ;  /* 0x8000000a0600720b */ /* 0x0c0fe20003f0e000 */
[--C-:B------:R-:W-:Y:S01]  /*01f0*/  FADD R6, R6, R10.reuse ;  /* 0x0000000a06067221 */ /* 0x100fe20000000000 */
[C---:B------:R-:W-:Y:S01]  /*0200*/  FSETP.GEU.AND P1, PT, R7.reuse, -R10, PT ;  /* 0x8000000a0700720b */ /* 0x040fe20003f2e000 */
[----:B------:R-:W-:Y:S01]  /*0210*/  FADD R7, R7, R10 ;  /* 0x0000000a07077221 */ /* 0x000fe20000000000 */
[----:B------:R-:W-:-:S02]  /*0220*/  SEL R5, R5, RZ, P6 ;  /* 0x000000ff05057207 */ /* 0x000fc40003000000 */
[CC--:B---3--:R-:W-:Y:S01]  /*0230*/  FSETP.GEU.AND P3, PT, R13.reuse, -R2.reuse, PT ;  /* 0x800000020d00720b */ /* 0x0c8fe20003f6e000 */
[--C-:B------:R-:W-:Y:S01]  /*0240*/  FADD R13, R13, R2.reuse ;  /* 0x000000020d0d7221 */ /* 0x100fe20000000000 */
[CC--:B------:R-:W-:Y:S01]  /*0250*/  FSETP.GEU.AND P4, PT, R14.reuse, -R2.reuse, PT ;  /* 0x800000020e00720b */ /* 0x0c0fe20003f8e000 */
[--C-:B------:R-:W-:Y:S01]  /*0260*/  FADD R14, R14, R2.reuse ;  /* 0x000000020e0e7221 */ /* 0x100fe20000000000 */
[C---:B------:R-:W-:Y:S01]  /*0270*/  FSETP.GEU.AND P5, PT, R15.reuse, -R2, PT ;  /* 0x800000020f00720b */ /* 0x040fe20003fae000 */
[----:B------:R-:W-:Y:S01]  /*0280*/  FADD R15, R15, R2 ;  /* 0x000000020f0f7221 */ /* 0x000fe20000000000 */
[C---:B------:R-:W-:Y:S01]  /*0290*/  FSETP.GEU.AND P2, PT, R4.reuse, -R10, PT ;  /* 0x8000000a0400720b */ /* 0x040fe20003f4e000 */
[----:B------:R-:W-:Y:S01]  /*02a0*/  FADD R4, R4, R10 ;  /* 0x0000000a04047221 */ /* 0x000fe20000000000 */
[C---:B------:R-:W-:Y:S01]  /*02b0*/  FSETP.GEU.AND P6, PT, R12.reuse, -R2, PT ;  /* 0x800000020c00720b */ /* 0x040fe20003fce000 */
[----:B------:R-:W-:Y:S01]  /*02c0*/  FADD R2, R12, R2 ;  /* 0x000000020c027221 */ /* 0x000fe20000000000 */
[----:B------:R-:W-:-:S02]  /*02d0*/  SEL R6, R6, RZ, P0 ;  /* 0x000000ff06067207 */ /* 0x000fc40000000000 */
[----:B------:R-:W-:Y:S02]  /*02e0*/  SEL R7, R7, RZ, P1 ;  /* 0x000000ff07077207 */ /* 0x000fe40000800000 */
[----:B------:R-:W-:Y:S02]  /*02f0*/  SEL R4, R4, RZ, P2 ;  /* 0x000000ff04047207 */ /* 0x000fe40001000000 */
[----:B------:R-:W-:Y:S02]  /*0300*/  SEL R13, R13, RZ, P3 ;  /* 0x000000ff0d0d7207 */ /* 0x000fe40001800000 */
[----:B------:R-:W-:Y:S01]  /*0310*/  SEL R14, R14, RZ, P4 ;  /* 0x000000ff0e0e7207 */ /* 0x000fe20002000000 */
[----:B------:R-:W-:Y:S01]  /*0320*/  STG.E.128 desc[UR4][R8.64], R4 ;  /* 0x0000000408007986 */ /* 0x000fe2000c101d04 */
[----:B------:R-:W-:Y:S02]  /*0330*/  SEL R15, R15, RZ, P5 ;  /* 0x000000ff0f0f7207 */ /* 0x000fe40002800000 */
[----:B------:R-:W-:-:S05]  /*0340*/  SEL R12, R2, RZ, P6 ;  /* 0x000000ff020c7207 */ /* 0x000fca0003000000 */
[----:B------:R-:W-:Y:S01]  /*0350*/  STG.E.128 desc[UR4][R8.64+0x800], R12 ;  /* 0x0008000c08007986 */ /* 0x000fe2000c101d04 */
[----:B------:R-:W-:Y:S05]  /*0360*/  EXIT ;  /* 0x000000000000794d */ /* 0x000fea0003800000 */
.L_x_0:
[----:B------:R-:W-:-:S00]  /*0370*/  BRA `(.L_x_0) ;  /* 0xfffffffc00fc7947 */ /* 0x000fc0000383ffff */
[----:B------:R-:W-:-:S00]  /*0380*/  NOP ;  /* 0x0000000000007918 */ /* 0x000fc00000000000 */
[----:B------:R-:W-:-:S00]  /*0390*/  NOP ;  /* 0x0000000000007918 */ /* 0x000fc00000000000 */
[----:B------:R-:W-:-:S00]  /*03a0*/  NOP ;  /* 0x0000000000007918 */ /* 0x000fc00000000000 */
[----:B------:R-:W-:-:S00]  /*03b0*/  NOP ;  /* 0x0000000000007918 */ /* 0x000fc00000000000 */
[----:B------:R-:W-:-:S00]  /*03c0*/  NOP ;  /* 0x0000000000007918 */ /* 0x000fc00000000000 */
[----:B------:R-:W-:-:S00]  /*03d0*/  NOP ;  /* 0x0000000000007918 */ /* 0x000fc00000000000 */
[----:B------:R-:W-:-:S00]  /*03e0*/  NOP ;  /* 0x0000000000007918 */ /* 0x000fc00000000000 */
[----:B------:R-:W-:-:S00]  /*03f0*/  NOP ;  /* 0x0000000000007918 */ /* 0x000fc00000000000 */
.L_x_1:


//--------------------- .nv.constant0.triton_poi_fused_convolution_relu_16 --------------------------
	.section	.nv.constant0.triton_poi_fused_convolution_relu_16,"a",@progbits
	.sectionflags	@""
	.align	4
.nv.constant0.triton_poi_fused_convolution_relu_16:
	.zero		548
